//
// Generated by NVIDIA NVVM Compiler
//
// Compiler Build ID: CL-36424714
// Cuda compilation tools, release 13.0, V13.0.88
// Based on NVVM 20.0.0
//

.version 9.0
.target sm_100
.address_size 64

	// .globl	_Z9calc_indePii
.extern .func  (.param .b32 func_retval0) vprintf
(
	.param .b64 vprintf_param_0,
	.param .b64 vprintf_param_1
)
;
.global .align 1 .b8 $str[30] = {116, 105, 100, 32, 61, 32, 37, 100, 44, 32, 103, 105, 100, 32, 61, 32, 37, 100, 44, 32, 110, 117, 109, 32, 61, 32, 37, 100, 10};

.visible .entry _Z9calc_indePii(
	.param .u64 .ptr .align 1 _Z9calc_indePii_param_0,
	.param .u32 _Z9calc_indePii_param_1
)
{
	.local .align 8 .b8 	__local_depot0[16];
	.reg .b64 	%SP;
	.reg .b64 	%SPL;
	.reg .b32 	%r<15>;
	.reg .b64 	%rd<9>;

	mov.u64 	%SPL, __local_depot0;
	cvta.local.u64 	%SP, %SPL;
	ld.param.u64 	%rd1, [_Z9calc_indePii_param_0];
	cvta.to.global.u64 	%rd2, %rd1;
	add.u64 	%rd3, %SP, 0;
	add.u64 	%rd4, %SPL, 0;
	mov.u32 	%r1, %ntid.x;
	mov.u32 	%r2, %tid.y;
	mov.u32 	%r3, %tid.x;
	mad.lo.s32 	%r4, %r1, %r2, %r3;
	mov.u32 	%r5, %ntid.y;
	mul.lo.s32 	%r6, %r1, %r5;
	mov.u32 	%r7, %ctaid.x;
	mov.u32 	%r8, %nctaid.x;
	mov.u32 	%r9, %ctaid.y;
	mad.lo.s32 	%r10, %r9, %r8, %r7;
	mad.lo.s32 	%r11, %r6, %r10, %r4;
	mul.wide.s32 	%rd5, %r11, 4;
	add.s64 	%rd6, %rd2, %rd5;
	ld.global.u32 	%r12, [%rd6];
	st.local.v2.u32 	[%rd4], {%r4, %r11};
	st.local.u32 	[%rd4+8], %r12;
	mov.u64 	%rd7, $str;
	cvta.global.u64 	%rd8, %rd7;
	{ // callseq 0, 0
	.param .b64 param0;
	st.param.b64 	[param0], %rd8;
	.param .b64 param1;
	st.param.b64 	[param1], %rd3;
	.param .b32 retval0;
	call.uni (retval0), 
	vprintf, 
	(
	param0, 
	param1
	);
	ld.param.b32 	%r13, [retval0];
	} // callseq 0
	ret;

}


// ===== COMPILED SASS (sm_100) =====

	.target	sm_100

	.elftype	@"ET_EXEC"


//--------------------- .note.nv.tkinfo           --------------------------
	.section	.note.nv.tkinfo,"",@"SHT_NOTE"
	.sectionflags	@"SHF_NOTE_NV_TKINFO"
	.tkinfo
        /*0018*/ 	.word	0x00000002
        /*0030*/ 	.string	""
        /*0030*/ 	.string	"ptxas"
        /*0030*/ 	.string	"Cuda compilation tools, release 13.0, V13.0.88"
        /*0030*/ 	.string	"Build cuda_13.0.r13.0/compiler.36424714_0"
        /*0030*/ 	.string	"-arch sm_100 -m 64 "



//--------------------- .note.nv.cuinfo           --------------------------
	.section	.note.nv.cuinfo,"",@"SHT_NOTE"
	.sectionflags	@"SHF_NOTE_NV_CUINFO"
        /*0018*/ 	.short	0x0002
        /*001a*/ 	.short	0x0064
        /*001c*/ 	.short	0x0082
	.zero		2


//--------------------- .nv.info                  --------------------------
	.section	.nv.info,"",@"SHT_CUDA_INFO"
	.align	4


	//----- nvinfo : EIATTR_REGCOUNT
	.align		4
        /*0000*/ 	.byte	0x04, 0x2f
        /*0002*/ 	.short	(.L_2 - .L_1)
	.align		4
.L_1:
        /*0004*/ 	.word	index@(_Z9calc_indePii)
        /*0008*/ 	.word	0x00000018


	//----- nvinfo : EIATTR_FRAME_SIZE
	.align		4
.L_2:
        /*000c*/ 	.byte	0x04, 0x11
        /*000e*/ 	.short	(.L_4 - .L_3)
	.align		4
.L_3:
        /*0010*/ 	.word	index@(_Z9calc_indePii)
        /*0014*/ 	.word	0x00000010


	//----- nvinfo : EIATTR_MIN_STACK_SIZE
	.align		4
.L_4:
        /*0018*/ 	.byte	0x04, 0x12
        /*001a*/ 	.short	(.L_6 - .L_5)
	.align		4
.L_5:
        /*001c*/ 	.word	index@(_Z9calc_indePii)
        /*0020*/ 	.word	0x00000010
.L_6:


//--------------------- .nv.compat                --------------------------
	.section	.nv.compat,"",@"SHT_CUDA_COMPAT_INFO"
	.align	4
        /*0000*/ 	.byte	0x02, 0x09, 0x00, 0x00, 0x02, 0x02, 0x01, 0x00, 0x02, 0x05, 0x05, 0x00, 0x03, 0x07, 0x01, 0x01
        /*0010*/ 	.byte	0x02, 0x03, 0x00, 0x00, 0x02, 0x06, 0x01, 0x00, 0x04, 0x0b, 0x08, 0x00, 0x09, 0x00, 0x00, 0x00
        /*0020*/ 	.byte	0x00, 0x00, 0x00, 0x00


//--------------------- .nv.info._Z9calc_indePii  --------------------------
	.section	.nv.info._Z9calc_indePii,"",@"SHT_CUDA_INFO"
	.sectionflags	@""
	.align	4


	//----- nvinfo : EIATTR_CUDA_API_VERSION
	.align		4
        /*0000*/ 	.byte	0x04, 0x37
        /*0002*/ 	.short	(.L_8 - .L_7)
.L_7:
        /*0004*/ 	.word	0x00000082


	//----- nvinfo : EIATTR_KPARAM_INFO
	.align		4
.L_8:
        /*0008*/ 	.byte	0x04, 0x17
        /*000a*/ 	.short	(.L_10 - .L_9)
.L_9:
        /*000c*/ 	.word	0x00000000
        /*0010*/ 	.short	0x0001
        /*0012*/ 	.short	0x0008
        /*0014*/ 	.byte	0x00, 0xf0, 0x11, 0x00


	//----- nvinfo : EIATTR_KPARAM_INFO
	.align		4
.L_10:
        /*0018*/ 	.byte	0x04, 0x17
        /*001a*/ 	.short	(.L_12 - .L_11)
.L_11:
        /*001c*/ 	.word	0x00000000
        /*0020*/ 	.short	0x0000
        /*0022*/ 	.short	0x0000
        /*0024*/ 	.byte	0x00, 0xf5, 0x21, 0x00


	//----- nvinfo : EIATTR_SPARSE_MMA_MASK
	.align		4
.L_12:
        /*0028*/ 	.byte	0x03, 0x50
        /*002a*/ 	.short	0x0000


	//----- nvinfo : EIATTR_MAXREG_COUNT
	.align		4
        /*002c*/ 	.byte	0x03, 0x1b
        /*002e*/ 	.short	0x00ff


	//----- nvinfo : EIATTR_EXTERNS
	.align		4
        /*0030*/ 	.byte	0x04, 0x0f
        /*0032*/ 	.short	(.L_14 - .L_13)


	//   ....[0]....
	.align		4
.L_13:
        /*0034*/ 	.word	index@(vprintf)


	//----- nvinfo : EIATTR_MERCURY_ISA_VERSION
	.align		4
.L_14:
        /*0038*/ 	.byte	0x03, 0x5f
        /*003a*/ 	.short	0x0101


	//----- nvinfo : EIATTR_VRC_CTA_INIT_COUNT
	.align		4
        /*003c*/ 	.byte	0x02, 0x4a
	.zero		1
	.zero		1


	//----- nvinfo : EIATTR_SYSCALL_OFFSETS
	.align		4
        /*0040*/ 	.byte	0x04, 0x46
        /*0042*/ 	.short	(.L_16 - .L_15)


	//   ....[0]....
.L_15:
        /*0044*/ 	.word	0x000001d0


	//----- nvinfo : EIATTR_EXIT_INSTR_OFFSETS
	.align		4
.L_16:
        /*0048*/ 	.byte	0x04, 0x1c
        /*004a*/ 	.short	(.L_18 - .L_17)


	//   ....[0]....
.L_17:
        /*004c*/ 	.word	0x000001e0


	//----- nvinfo : EIATTR_CBANK_PARAM_SIZE
	.align		4
.L_18:
        /*0050*/ 	.byte	0x03, 0x19
        /*0052*/ 	.short	0x000c


	//----- nvinfo : EIATTR_PARAM_CBANK
	.align		4
        /*0054*/ 	.byte	0x04, 0x0a
        /*0056*/ 	.short	(.L_20 - .L_19)
	.align		4
.L_19:
        /*0058*/ 	.word	index@(.nv.constant0._Z9calc_indePii)
        /*005c*/ 	.short	0x0380
        /*005e*/ 	.short	0x000c


	//----- nvinfo : EIATTR_SW_WAR
	.align		4
.L_20:
        /*0060*/ 	.byte	0x04, 0x36
        /*0062*/ 	.short	(.L_22 - .L_21)
.L_21:
        /*0064*/ 	.word	0x00000008
.L_22:


//--------------------- .nv.callgraph             --------------------------
	.section	.nv.callgraph,"",@"SHT_CUDA_CALLGRAPH"
	.align	4
	.sectionentsize	8
	.align		4
        /*0000*/ 	.word	0x00000000
	.align		4
        /*0004*/ 	.word	0xffffffff
	.align		4
        /*0008*/ 	.word	index@(_Z9calc_indePii)
	.align		4
        /*000c*/ 	.word	index@(vprintf)
	.align		4
        /*0010*/ 	.word	0x00000000
	.align		4
        /*0014*/ 	.word	0xfffffffe
	.align		4
        /*0018*/ 	.word	0x00000000
	.align		4
        /*001c*/ 	.word	0xfffffffd
	.align		4
        /*0020*/ 	.word	0x00000000
	.align		4
        /*0024*/ 	.word	0xfffffffc


//--------------------- .nv.constant4             --------------------------
	.section	.nv.constant4,"a",@progbits
	.align	8
	.align		8
.nv.constant4:
        /*0000*/ 	.dword	vprintf
	.align		8
        /*0008*/ 	.dword	$str


//--------------------- .text._Z9calc_indePii     --------------------------
	.section	.text._Z9calc_indePii,"ax",@progbits
	.align	128
        .global         _Z9calc_indePii
        .type           _Z9calc_indePii,@function
        .size           _Z9calc_indePii,(.L_x_2 - _Z9calc_indePii)
        .other          _Z9calc_indePii,@"STO_CUDA_ENTRY STV_DEFAULT"
_Z9calc_indePii:
.text._Z9calc_indePii:
[----:B------:R-:W0:Y:S01]  /*0000*/  LDC R1, c[0x0][0x37c] ;  /* 0x0000df00ff017b82 */ /* 0x000e220000000800 */
[----:B------:R-:W1:Y:S01]  /*0010*/  S2R R2, SR_TID.Y ;  /* 0x0000000000027919 */ /* 0x000e620000002200 */
[----:B------:R-:W2:Y:S06]  /*0020*/  LDCU UR5, c[0x0][0x2fc] ;  /* 0x00005f80ff0577ac */ /* 0x000eac0008000800 */
[----:B------:R-:W3:Y:S01]  /*0030*/  S2UR UR9, SR_CTAID.X ;  /* 0x00000000000979c3 */ /* 0x000ee20000002500 */
[----:B0-----:R-:W-:Y:S01]  /*0040*/  IADD3 R1, PT, PT, R1, -0x10, RZ ;  /* 0xfffffff001017810 */ /* 0x001fe20007ffe0ff */
[----:B------:R-:W3:Y:S01]  /*0050*/  S2R R0, SR_CTAID.Y ;  /* 0x0000000000007919 */ /* 0x000ee20000002600 */
[----:B------:R-:W0:Y:S01]  /*0060*/  LDCU UR8, c[0x0][0x360] ;  /* 0x00006c00ff0877ac */ /* 0x000e220008000800 */
[----:B------:R-:W1:Y:S01]  /*0070*/  S2R R5, SR_TID.X ;  /* 0x0000000000057919 */ /* 0x000e620000002100 */
[----:B------:R-:W0:Y:S03]  /*0080*/  LDCU UR4, c[0x0][0x364] ;  /* 0x00006c80ff0477ac */ /* 0x000e260008000800 */
[----:B------:R-:W3:Y:S01]  /*0090*/  LDC R3, c[0x0][0x370] ;  /* 0x0000dc00ff037b82 */ /* 0x000ee20000000800 */
[----:B------:R-:W4:Y:S07]  /*00a0*/  LDCU.64 UR6, c[0x0][0x358] ;  /* 0x00006b00ff0677ac */ /* 0x000f2e0008000a00 */
[----:B------:R-:W5:Y:S01]  /*00b0*/  LDC.64 R8, c[0x0][0x380] ;  /* 0x0000e000ff087b82 */ /* 0x000f620000000a00 */
[----:B0-----:R-:W-:Y:S01]  /*00c0*/  UIMAD UR4, UR8, UR4, URZ ;  /* 0x00000004080472a4 */ /* 0x001fe2000f8e02ff */
[----:B---3--:R-:W-:-:S02]  /*00d0*/  IMAD R3, R3, R0, UR9 ;  /* 0x0000000903037e24 */ /* 0x008fc4000f8e0200 */
[----:B-1----:R-:W-:-:S04]  /*00e0*/  IMAD R2, R2, UR8, R5 ;  /* 0x0000000802027c24 */ /* 0x002fc8000f8e0205 */
[----:B------:R-:W-:-:S04]  /*00f0*/  IMAD R3, R3, UR4, R2 ;  /* 0x0000000403037c24 */ /* 0x000fc8000f8e0202 */
[----:B-----5:R-:W-:-:S06]  /*0100*/  IMAD.WIDE R8, R3, 0x4, R8 ;  /* 0x0000000403087825 */ /* 0x020fcc00078e0208 */
[----:B----4-:R-:W3:Y:S01]  /*0110*/  LDG.E R8, desc[UR6][R8.64] ;  /* 0x0000000608087981 */ /* 0x010ee2000c1e1900 */
[----:B------:R-:W-:Y:S01]  /*0120*/  MOV R0, 0x0 ;  /* 0x0000000000007802 */ /* 0x000fe20000000f00 */
[----:B------:R-:W0:Y:S02]  /*0130*/  LDCU UR4, c[0x0][0x2f8] ;  /* 0x00005f00ff0477ac */ /* 0x000e240008000800 */
[----:B------:R1:W-:Y:S01]  /*0140*/  STL.64 [R1], R2 ;  /* 0x0000000201007387 */ /* 0x0003e20000100a00 */
[----:B------:R1:W4:Y:S01]  /*0150*/  LDC.64 R10, c[0x4][R0] ;  /* 0x01000000000a7b82 */ /* 0x0003220000000a00 */
[----:B------:R-:W5:Y:S01]  /*0160*/  LDCU.64 UR6, c[0x4][0x8] ;  /* 0x01000100ff0677ac */ /* 0x000f620008000a00 */
[----:B0-----:R-:W-:Y:S02]  /*0170*/  IADD3 R6, P0, PT, R1, UR4, RZ ;  /* 0x0000000401067c10 */ /* 0x001fe4000ff1e0ff */
[----:B-----5:R-:W-:Y:S02]  /*0180*/  MOV R4, UR6 ;  /* 0x0000000600047c02 */ /* 0x020fe40008000f00 */
[----:B------:R-:W-:-:S02]  /*0190*/  MOV R5, UR7 ;  /* 0x0000000700057c02 */ /* 0x000fc40008000f00 */
[----:B--2---:R-:W-:Y:S01]  /*01a0*/  IADD3.X R7, PT, PT, RZ, UR5, RZ, P0, !PT ;  /* 0x00000005ff077c10 */ /* 0x004fe200087fe4ff */
[----:B---34-:R1:W-:Y:S06]  /*01b0*/  STL [R1+0x8], R8 ;  /* 0x0000080801007387 */ /* 0x0183ec0000100800 */
[----:B------:R-:W-:-:S07]  /*01c0*/  LEPC R20, `(.L_x_0) ;  /* 0x000000001014794e */ /* 0x000fce0000000000 */
[----:B-1----:R-:W-:Y:S05]  /*01d0*/  CALL.ABS.NOINC R10 ;  /* 0x000000000a007343 */ /* 0x002fea0003c00000 */
.L_x_0:
[----:B------:R-:W-:Y:S05]  /*01e0*/  EXIT ;  /* 0x000000000000794d */ /* 0x000fea0003800000 */
.L_x_1:
[----:B------:R-:W-:-:S00]  /*01f0*/  BRA `(.L_x_1) ;  /* 0xfffffffc00fc7947 */ /* 0x000fc0000383ffff */
[----:B------:R-:W-:-:S00]  /*0200*/  NOP ;  /* 0x0000000000007918 */ /* 0x000fc00000000000 */
[----:B------:R-:W-:-:S00]  /*0210*/  NOP ;  /* 0x0000000000007918 */ /* 0x000fc00000000000 */
[----:B------:R-:W-:-:S00]  /*0220*/  NOP ;  /* 0x0000000000007918 */ /* 0x000fc00000000000 */
[----:B------:R-:W-:-:S00]  /*0230*/  NOP ;  /* 0x0000000000007918 */ /* 0x000fc00000000000 */
[----:B------:R-:W-:-:S00]  /*0240*/  NOP ;  /* 0x0000000000007918 */ /* 0x000fc00000000000 */
[----:B------:R-:W-:-:S00]  /*0250*/  NOP ;  /* 0x0000000000007918 */ /* 0x000fc00000000000 */
[----:B------:R-:W-:-:S00]  /*0260*/  NOP ;  /* 0x0000000000007918 */ /* 0x000fc00000000000 */
[----:B------:R-:W-:-:S00]  /*0270*/  NOP ;  /* 0x0000000000007918 */ /* 0x000fc00000000000 */
.L_x_2:


//--------------------- .nv.global.init           --------------------------
	.section	.nv.global.init,"aw",@progbits
.nv.global.init:
	.type		$str,@object
	.size		$str,(.L_0 - $str)
$str:
        /*0000*/ 	.byte	0x74, 0x69, 0x64, 0x20, 0x3d, 0x20, 0x25, 0x64, 0x2c, 0x20, 0x67, 0x69, 0x64, 0x20, 0x3d, 0x20
        /*0010*/ 	.byte	0x25, 0x64, 0x2c, 0x20, 0x6e, 0x75, 0x6d, 0x20, 0x3d, 0x20, 0x25, 0x64, 0x0a, 0x00
.L_0:


//--------------------- .nv.shared.reserved.0     --------------------------
	.section	.nv.shared.reserved.0,"aw",@nobits
	.weak		__nv_reservedSMEM_offset_0_alias
	.size		__nv_reservedSMEM_offset_0_alias, 0, 64
	.other		__nv_reservedSMEM_offset_0_alias,@"STO_CUDA_RESERVED_SHARED STV_DEFAULT"
__nv_reservedSMEM_offset_0_alias:
	.zero		0
	.zero		64


//--------------------- .nv.constant0._Z9calc_indePii --------------------------
	.section	.nv.constant0._Z9calc_indePii,"a",@progbits
	.sectionflags	@""
	.align	4
.nv.constant0._Z9calc_indePii:
	.zero		908


//--------------------- SYMBOLS --------------------------

	.type		.nv.reservedSmem.offset0,@object
	.size		.nv.reservedSmem.offset0,0x4
	.type		vprintf,@function
